	.headerflags	@"EF_CUDA_TEXMODE_UNIFIED EF_CUDA_64BIT_ADDRESS EF_CUDA_ACCELERATORS EF_CUDA_SM90 EF_CUDA_VIRTUAL_SM(EF_CUDA_SM90)"
	.elftype	@"ET_EXEC"


//--------------------- .nv.info                  --------------------------
	.section	.nv.info,"",@"SHT_CUDA_INFO"
	.align	4


	//----- nvinfo : EIATTR_REGCOUNT
	.align		4
        /*0000*/ 	.byte	0x04, 0x2f
        /*0002*/ 	.short	(.L_3 - .L_2)
	.align		4
.L_2:
        /*0004*/ 	.word	index@(triton_poi_fused_div_0)
        /*0008*/ 	.word	0x0000001a


	//----- nvinfo : EIATTR_MIN_STACK_SIZE
	.align		4
.L_3:
        /*000c*/ 	.byte	0x04, 0x12
        /*000e*/ 	.short	(.L_5 - .L_4)
	.align		4
.L_4:
        /*0010*/ 	.word	index@(triton_poi_fused_div_0)
        /*0014*/ 	.word	0x00000000


	//----- nvinfo : EIATTR_FRAME_SIZE
	.align		4
.L_5:
        /*0018*/ 	.byte	0x04, 0x11
        /*001a*/ 	.short	(.L_7 - .L_6)
	.align		4
.L_6:
        /*001c*/ 	.word	index@(triton_poi_fused_div_0)
        /*0020*/ 	.word	0x00000000


	//----- nvinfo : EIATTR_MIN_STACK_SIZE
	.align		4
.L_7:
        /*0024*/ 	.byte	0x04, 0x12
        /*0026*/ 	.short	(.L_9 - .L_8)
	.align		4
.L_8:
        /*0028*/ 	.word	index@(triton_poi_fused_div_0)
        /*002c*/ 	.word	0x00000000
.L_9:


//--------------------- .nv.info.triton_poi_fused_div_0 --------------------------
	.section	.nv.info.triton_poi_fused_div_0,"",@"SHT_CUDA_INFO"
	.sectionflags	@""
	.align	4


	//----- nvinfo : EIATTR_CUDA_API_VERSION
	.align		4
        /*0000*/ 	.byte	0x04, 0x37
        /*0002*/ 	.short	(.L_11 - .L_10)
.L_10:
        /*0004*/ 	.word	0x0000007c


	//----- nvinfo : EIATTR_KPARAM_INFO
	.align		4
.L_11:
        /*0008*/ 	.byte	0x04, 0x17
        /*000a*/ 	.short	(.L_13 - .L_12)
.L_12:
        /*000c*/ 	.word	0x00000000
        /*0010*/ 	.short	0x0002
        /*0012*/ 	.short	0x0010
        /*0014*/ 	.byte	0x00, 0xf0, 0x11, 0x00


	//----- nvinfo : EIATTR_KPARAM_INFO
	.align		4
.L_13:
        /*0018*/ 	.byte	0x04, 0x17
        /*001a*/ 	.short	(.L_15 - .L_14)
.L_14:
        /*001c*/ 	.word	0x00000000
        /*0020*/ 	.short	0x0001
        /*0022*/ 	.short	0x0008
        /*0024*/ 	.byte	0x00, 0xf4, 0x21, 0x00


	//----- nvinfo : EIATTR_KPARAM_INFO
	.align		4
.L_15:
        /*0028*/ 	.byte	0x04, 0x17
        /*002a*/ 	.short	(.L_17 - .L_16)
.L_16:
        /*002c*/ 	.word	0x00000000
        /*0030*/ 	.short	0x0000
        /*0032*/ 	.short	0x0000
        /*0034*/ 	.byte	0x00, 0xf4, 0x21, 0x00


	//----- nvinfo : EIATTR_SPARSE_MMA_MASK
	.align		4
.L_17:
        /*0038*/ 	.byte	0x03, 0x50
        /*003a*/ 	.short	0x0000


	//----- nvinfo : EIATTR_MAXREG_COUNT
	.align		4
        /*003c*/ 	.byte	0x03, 0x1b
        /*003e*/ 	.short	0x00ff


	//----- nvinfo : EIATTR_EXIT_INSTR_OFFSETS
	.align		4
        /*0040*/ 	.byte	0x04, 0x1c
        /*0042*/ 	.short	(.L_19 - .L_18)


	//   ....[0]....
.L_18:
        /*0044*/ 	.word	0x00000400


	//   ....[1]....
        /*0048*/ 	.word	0x00000420


	//----- nvinfo : EIATTR_REQNTID
	.align		4
.L_19:
        /*004c*/ 	.byte	0x04, 0x10
        /*004e*/ 	.short	(.L_21 - .L_20)
.L_20:
        /*0050*/ 	.word	0x00000080
        /*0054*/ 	.word	0x00000001
        /*0058*/ 	.word	0x00000001


	//----- nvinfo : EIATTR_CBANK_PARAM_SIZE
	.align		4
.L_21:
        /*005c*/ 	.byte	0x03, 0x19
        /*005e*/ 	.short	0x0014


	//----- nvinfo : EIATTR_PARAM_CBANK
	.align		4
        /*0060*/ 	.byte	0x04, 0x0a
        /*0062*/ 	.short	(.L_23 - .L_22)
	.align		4
.L_22:
        /*0064*/ 	.word	index@(.nv.constant0.triton_poi_fused_div_0)
        /*0068*/ 	.short	0x0210
        /*006a*/ 	.short	0x0014


	//----- nvinfo : EIATTR_SW_WAR
	.align		4
.L_23:
        /*006c*/ 	.byte	0x04, 0x36
        /*006e*/ 	.short	(.L_25 - .L_24)
.L_24:
        /*0070*/ 	.word	0x00000008
.L_25:


//--------------------- .nv.callgraph             --------------------------
	.section	.nv.callgraph,"",@"SHT_CUDA_CALLGRAPH"
	.align	4
	.sectionentsize	8
	.align		4
        /*0000*/ 	.word	0x00000000
	.align		4
        /*0004*/ 	.word	0xffffffff
	.align		4
        /*0008*/ 	.word	0x00000000
	.align		4
        /*000c*/ 	.word	0xfffffffe
	.align		4
        /*0010*/ 	.word	0x00000000
	.align		4
        /*0014*/ 	.word	0xfffffffd
	.align		4
        /*0018*/ 	.word	0x00000000
	.align		4
        /*001c*/ 	.word	0xfffffffc


//--------------------- .nv.constant4             --------------------------
	.section	.nv.constant4,"a",@progbits
	.align	8
	.align		8
.nv.constant4:
        /*0000*/ 	.dword	_$_str
	.align		8
        /*0008*/ 	.dword	_$_str_$_2


//--------------------- .text.triton_poi_fused_div_0 --------------------------
	.section	.text.triton_poi_fused_div_0,"ax",@progbits
	.align	128
        .global         triton_poi_fused_div_0
        .type           triton_poi_fused_div_0,@function
        .size           triton_poi_fused_div_0,(.L_x_1 - triton_poi_fused_div_0)
        .other          triton_poi_fused_div_0,@"STO_CUDA_ENTRY STV_DEFAULT"
triton_poi_fused_div_0:
.text.triton_poi_fused_div_0:
[----:B------:R-:W0:Y:S02]  /*0000*/  LDC R1, c[0x0][0x28] ;  /* 0x00000a00ff017b82 */ /* 0x000e240000000800 */
[----:B------:R-:W1:Y:S01]  /*0010*/  S2R R0, SR_TID.X ;  /* 0x0000000000007919 */ /* 0x000e620000002100 */
[----:B------:R-:W2:Y:S01]  /*0020*/  LDC.64 R2, c[0x0][0x210] ;  /* 0x00008400ff027b82 */ /* 0x000ea20000000a00 */
[----:B------:R-:W-:Y:S01]  /*0030*/  CS2R R6, SRZ ;  /* 0x0000000000067805 */ /* 0x000fe2000001ff00 */
[----:B------:R-:W-:Y:S01]  /*0040*/  ULDC.64 UR4, c[0x0][0x208] ;  /* 0x0000820000047ab9 */ /* 0x000fe20000000a00 */
[----:B------:R-:W3:Y:S01]  /*0050*/  S2R R5, SR_CTAID.X ;  /* 0x0000000000057919 */ /* 0x000ee20000002500 */
[----:B------:R-:W-:Y:S02]  /*0060*/  CS2R R8, SRZ ;  /* 0x0000000000087805 */ /* 0x000fe4000001ff00 */
[----:B-1----:R-:W-:Y:S02]  /*0070*/  SHF.L.U32 R0, R0, 0x1, RZ ;  /* 0x0000000100007819 */ /* 0x002fe400000006ff */
[----:B---3--:R-:W-:Y:S02]  /*0080*/  SHF.R.S32.HI R4, RZ, 0x17, R5 ;  /* 0x00000017ff047819 */ /* 0x008fe40000011405 */
[----:B------:R-:W-:-:S02]  /*0090*/  LOP3.LUT R0, R0, 0xfe, RZ, 0xc0, !PT ;  /* 0x000000fe00007812 */ /* 0x000fc400078ec0ff */
[----:B------:R-:W-:Y:S02]  /*00a0*/  SGXT R4, R4, 0x1 ;  /* 0x000000010404781a */ /* 0x000fe40000000200 */
[----:B------:R-:W-:-:S04]  /*00b0*/  LEA R5, R5, R0, 0x8 ;  /* 0x0000000005057211 */ /* 0x000fc800078e40ff */
[CC--:B------:R-:W-:Y:S02]  /*00c0*/  LEA.HI R0, R4.reuse, R5.reuse, RZ, 0x4 ;  /* 0x0000000504007211 */ /* 0x0c0fe400078f20ff */
[-C--:B------:R-:W-:Y:S02]  /*00d0*/  LEA.HI R4, R4, R5.reuse, RZ, 0x6 ;  /* 0x0000000504047211 */ /* 0x080fe400078f30ff */
[----:B------:R-:W-:Y:S02]  /*00e0*/  LOP3.LUT R0, R0, 0xfffffff0, RZ, 0xc0, !PT ;  /* 0xfffffff000007812 */ /* 0x000fe400078ec0ff */
[----:B------:R-:W-:Y:S02]  /*00f0*/  LOP3.LUT R4, R4, 0xffffffc0, RZ, 0xc0, !PT ;  /* 0xffffffc004047812 */ /* 0x000fe400078ec0ff */
[----:B------:R-:W-:Y:S02]  /*0100*/  ISETP.GE.AND P4, PT, R5, 0x100, PT ;  /* 0x000001000500780c */ /* 0x000fe40003f86270 */
[----:B------:R-:W-:-:S04]  /*0110*/  IADD3 R13, R4, R5, -R0 ;  /* 0x00000005040d7210 */ /* 0x000fc80007ffe800 */
[----:B------:R-:W-:Y:S01]  /*0120*/  IADD3 R15, R13, 0x10, RZ ;  /* 0x000000100d0f7810 */ /* 0x000fe20007ffe0ff */
[----:B--2---:R-:W-:Y:S01]  /*0130*/  IMAD.WIDE R16, R13, 0x4, R2 ;  /* 0x000000040d107825 */ /* 0x004fe200078e0202 */
[----:B------:R-:W-:-:S03]  /*0140*/  IADD3 R19, R13, 0x20, RZ ;  /* 0x000000200d137810 */ /* 0x000fc60007ffe0ff */
[--C-:B------:R-:W-:Y:S01]  /*0150*/  IMAD.WIDE R14, R15, 0x4, R2.reuse ;  /* 0x000000040f0e7825 */ /* 0x100fe200078e0202 */
[----:B------:R-:W-:Y:S02]  /*0160*/  CS2R R10, SRZ ;  /* 0x00000000000a7805 */ /* 0x000fe4000001ff00 */
[----:B------:R-:W-:Y:S01]  /*0170*/  IADD3 R21, R13, 0x30, RZ ;  /* 0x000000300d157810 */ /* 0x000fe20007ffe0ff */
[----:B------:R-:W2:Y:S01]  /*0180*/  @!P4 LDG.E.EL.64 R8, desc[UR4][R16.64] ;  /* 0x000000041008c981 */ /* 0x000ea2000c2e1b00 */
[----:B------:R-:W-:-:S03]  /*0190*/  IMAD.WIDE R18, R19, 0x4, R2 ;  /* 0x0000000413127825 */ /* 0x000fc600078e0202 */
[----:B------:R1:W3:Y:S01]  /*01a0*/  @!P4 LDG.E.EL.64 R6, desc[UR4][R14.64] ;  /* 0x000000040e06c981 */ /* 0x0002e2000c2e1b00 */
[----:B------:R-:W-:Y:S01]  /*01b0*/  CS2R R12, SRZ ;  /* 0x00000000000c7805 */ /* 0x000fe2000001ff00 */
[--C-:B------:R-:W-:Y:S02]  /*01c0*/  IMAD.WIDE R20, R21, 0x4, R2.reuse ;  /* 0x0000000415147825 */ /* 0x100fe400078e0202 */
[----:B------:R-:W4:Y:S04]  /*01d0*/  @!P4 LDG.E.EL.64 R10, desc[UR4][R18.64] ;  /* 0x00000004120ac981 */ /* 0x000f28000c2e1b00 */
[----:B------:R-:W5:Y:S01]  /*01e0*/  @!P4 LDG.E.EL.64 R12, desc[UR4][R20.64] ;  /* 0x00000004140cc981 */ /* 0x000f62000c2e1b00 */
[----:B------:R-:W-:Y:S01]  /*01f0*/  IMAD.WIDE R2, R5, 0x4, R2 ;  /* 0x0000000405027825 */ /* 0x000fe200078e0202 */
[----:B-1----:R-:W-:-:S06]  /*0200*/  CS2R R14, SRZ ;  /* 0x00000000000e7805 */ /* 0x002fcc000001ff00 */
[----:B------:R1:W5:Y:S02]  /*0210*/  @!P4 LDG.E.64 R14, desc[UR4][R2.64] ;  /* 0x00000004020ec981 */ /* 0x000364000c1e1b00 */
[----:B-1----:R-:W1:Y:S02]  /*0220*/  LDC.64 R2, c[0x0][0x218] ;  /* 0x00008600ff027b82 */ /* 0x002e640000000a00 */
[----:B-1----:R-:W-:-:S04]  /*0230*/  IMAD.WIDE R2, R5, 0x4, R2 ;  /* 0x0000000405027825 */ /* 0x002fc800078e0202 */
[----:B---3--:R-:W-:Y:S01]  /*0240*/  FMUL R0, R7, R7 ;  /* 0x0000000707007220 */ /* 0x008fe20000400000 */
[----:B------:R-:W-:-:S03]  /*0250*/  FMUL R23, R6, R6 ;  /* 0x0000000606177220 */ /* 0x000fc60000400000 */
[----:B--2---:R-:W-:Y:S01]  /*0260*/  FFMA R0, R9, R9, R0 ;  /* 0x0000000909007223 */ /* 0x004fe20000000000 */
[----:B------:R-:W-:-:S03]  /*0270*/  FFMA R23, R8, R8, R23 ;  /* 0x0000000808177223 */ /* 0x000fc60000000017 */
[----:B----4-:R-:W-:Y:S01]  /*0280*/  FFMA R0, R11, R11, R0 ;  /* 0x0000000b0b007223 */ /* 0x010fe20000000000 */
[----:B------:R-:W-:-:S03]  /*0290*/  FFMA R23, R10, R10, R23 ;  /* 0x0000000a0a177223 */ /* 0x000fc60000000017 */
[----:B-----5:R-:W-:Y:S01]  /*02a0*/  FFMA R0, R13, R13, R0 ;  /* 0x0000000d0d007223 */ /* 0x020fe20000000000 */
[----:B------:R-:W-:-:S03]  /*02b0*/  FFMA R23, R12, R12, R23 ;  /* 0x0000000c0c177223 */ /* 0x000fc60000000017 */
[----:B------:R-:W-:Y:S01]  /*02c0*/  FADD R0, R0, 9.9999999747524270788e-07 ;  /* 0x358637bd00007421 */ /* 0x000fe20000000000 */
[----:B------:R-:W-:-:S03]  /*02d0*/  FADD R23, R23, 9.9999999747524270788e-07 ;  /* 0x358637bd17177421 */ /* 0x000fc60000000000 */
[----:B------:R-:W1:Y:S08]  /*02e0*/  MUFU.SQRT R6, R0 ;  /* 0x0000000000067308 */ /* 0x000e700000002000 */
[----:B------:R-:W2:Y:S01]  /*02f0*/  MUFU.SQRT R4, R23 ;  /* 0x0000001700047308 */ /* 0x000ea20000002000 */
[C---:B-1----:R-:W-:Y:S02]  /*0300*/  FSETP.GT.AND P1, PT, R6.reuse, 8.50705917302346158658e+37, PT ;  /* 0x7e8000000600780b */ /* 0x042fe40003f24000 */
[----:B------:R-:W-:-:S02]  /*0310*/  FSETP.GEU.AND P3, PT, R6, 1.175494350822287508e-38, PT ;  /* 0x008000000600780b */ /* 0x000fc40003f6e000 */
[C---:B--2---:R-:W-:Y:S02]  /*0320*/  FSETP.GT.AND P0, PT, R4.reuse, 8.50705917302346158658e+37, PT ;  /* 0x7e8000000400780b */ /* 0x044fe40003f04000 */
[----:B------:R-:W-:-:S07]  /*0330*/  FSETP.GEU.AND P2, PT, R4, 1.175494350822287508e-38, PT ;  /* 0x008000000400780b */ /* 0x000fce0003f4e000 */
[----:B------:R-:W-:-:S04]  /*0340*/  @P1 FMUL R6, R6, 0.25 ;  /* 0x3e80000006061820 */ /* 0x000fc80000400000 */
[----:B------:R-:W-:Y:S01]  /*0350*/  @!P3 FMUL R6, R6, 16777216 ;  /* 0x4b8000000606b820 */ /* 0x000fe20000400000 */
[----:B------:R-:W-:-:S04]  /*0360*/  @P0 FMUL R4, R4, 0.25 ;  /* 0x3e80000004040820 */ /* 0x000fc80000400000 */
[----:B------:R-:W-:Y:S01]  /*0370*/  @!P2 FMUL R4, R4, 16777216 ;  /* 0x4b8000000404a820 */ /* 0x000fe20000400000 */
[----:B------:R-:W1:Y:S01]  /*0380*/  MUFU.RCP R6, R6 ;  /* 0x0000000600067308 */ /* 0x000e620000001000 */
[----:B------:R-:W-:-:S07]  /*0390*/  @P0 FMUL R14, R14, 0.25 ;  /* 0x3e8000000e0e0820 */ /* 0x000fce0000400000 */
[----:B------:R-:W2:Y:S01]  /*03a0*/  MUFU.RCP R7, R4 ;  /* 0x0000000400077308 */ /* 0x000ea20000001000 */
[----:B------:R-:W-:Y:S01]  /*03b0*/  @P1 FMUL R15, R15, 0.25 ;  /* 0x3e8000000f0f1820 */ /* 0x000fe20000400000 */
[----:B------:R-:W-:-:S03]  /*03c0*/  @!P2 FMUL R14, R14, 16777216 ;  /* 0x4b8000000e0ea820 */ /* 0x000fc60000400000 */
[----:B------:R-:W-:-:S04]  /*03d0*/  @!P3 FMUL R15, R15, 16777216 ;  /* 0x4b8000000f0fb820 */ /* 0x000fc80000400000 */
[----:B-1----:R-:W-:Y:S01]  /*03e0*/  FMUL R15, R6, R15 ;  /* 0x0000000f060f7220 */ /* 0x002fe20000400000 */
[----:B--2---:R-:W-:Y:S01]  /*03f0*/  FMUL R14, R7, R14 ;  /* 0x0000000e070e7220 */ /* 0x004fe20000400000 */
[----:B------:R-:W-:Y:S06]  /*0400*/  @P4 EXIT ;  /* 0x000000000000494d */ /* 0x000fec0003800000 */
[----:B------:R-:W-:Y:S01]  /*0410*/  STG.E.64 desc[UR4][R2.64], R14 ;  /* 0x0000000e02007986 */ /* 0x000fe2000c101b04 */
[----:B------:R-:W-:Y:S05]  /*0420*/  EXIT ;  /* 0x000000000000794d */ /* 0x000fea0003800000 */
.L_x_0:
[----:B------:R-:W-:-:S00]  /*0430*/  BRA `(.L_x_0) ;  /* 0xfffffffc00fc7947 */ /* 0x000fc0000383ffff */
[----:B------:R-:W-:-:S00]  /*0440*/  NOP ;  /* 0x0000000000007918 */ /* 0x000fc00000000000 */
        /* <DEDUP_REMOVED lines=11> */
.L_x_1:


//--------------------- .nv.global.init           --------------------------
	.section	.nv.global.init,"aw",@progbits
.nv.global.init:
	.type		_$_str,@object
	.size		_$_str,(_$_str_$_2 - _$_str)
_$_str:
        /*0000*/ 	.byte	0x5f, 0x5f, 0x43, 0x55, 0x44, 0x41, 0x5f, 0x46, 0x54, 0x5a, 0x00
	.type		_$_str_$_2,@object
	.size		_$_str_$_2,(.L_1 - _$_str_$_2)
_$_str_$_2:
        /*000b*/ 	.byte	0x5f, 0x5f, 0x43, 0x55, 0x44, 0x41, 0x5f, 0x50, 0x52, 0x45, 0x43, 0x5f, 0x53, 0x51, 0x52, 0x54
        /*001b*/ 	.byte	0x00
.L_1:


//--------------------- .nv.constant0.triton_poi_fused_div_0 --------------------------
	.section	.nv.constant0.triton_poi_fused_div_0,"a",@progbits
	.sectionflags	@""
	.align	4
.nv.constant0.triton_poi_fused_div_0:
	.zero		548
